//
// Generated by NVIDIA NVVM Compiler
//
// Compiler Build ID: CL-36424714
// Cuda compilation tools, release 13.0, V13.0.88
// Based on NVVM 20.0.0
//

.version 9.0
.target sm_100
.address_size 64

	// .globl	_Z14kernel_add_onePfi

.visible .entry _Z14kernel_add_onePfi(
	.param .u64 .ptr .align 1 _Z14kernel_add_onePfi_param_0,
	.param .u32 _Z14kernel_add_onePfi_param_1
)
{
	.reg .pred 	%p<3>;
	.reg .b32 	%r<11>;
	.reg .b32 	%f<3>;
	.reg .b64 	%rd<5>;

	ld.param.u64 	%rd2, [_Z14kernel_add_onePfi_param_0];
	ld.param.u32 	%r6, [_Z14kernel_add_onePfi_param_1];
	mov.u32 	%r7, %tid.x;
	mov.u32 	%r1, %ntid.x;
	mov.u32 	%r8, %ctaid.x;
	mad.lo.s32 	%r10, %r1, %r8, %r7;
	setp.ge.s32 	%p1, %r10, %r6;
	@%p1 bra 	$L__BB0_3;
	mov.u32 	%r9, %nctaid.x;
	mul.lo.s32 	%r3, %r1, %r9;
	cvta.to.global.u64 	%rd1, %rd2;
$L__BB0_2:
	mul.wide.s32 	%rd3, %r10, 4;
	add.s64 	%rd4, %rd1, %rd3;
	ld.global.f32 	%f1, [%rd4];
	add.f32 	%f2, %f1, 0f3F800000;
	st.global.f32 	[%rd4], %f2;
	add.s32 	%r10, %r10, %r3;
	setp.lt.s32 	%p2, %r10, %r6;
	@%p2 bra 	$L__BB0_2;
$L__BB0_3:
	ret;

}


// ===== COMPILED SASS (sm_100) =====

	.target	sm_100

	.elftype	@"ET_EXEC"


//--------------------- .note.nv.tkinfo           --------------------------
	.section	.note.nv.tkinfo,"",@"SHT_NOTE"
	.sectionflags	@"SHF_NOTE_NV_TKINFO"
	.tkinfo
        /*0018*/ 	.word	0x00000002
        /*0030*/ 	.string	""
        /*0030*/ 	.string	"ptxas"
        /*0030*/ 	.string	"Cuda compilation tools, release 13.0, V13.0.88"
        /*0030*/ 	.string	"Build cuda_13.0.r13.0/compiler.36424714_0"
        /*0030*/ 	.string	"-arch sm_100 -m 64 "



//--------------------- .note.nv.cuinfo           --------------------------
	.section	.note.nv.cuinfo,"",@"SHT_NOTE"
	.sectionflags	@"SHF_NOTE_NV_CUINFO"
        /*0018*/ 	.short	0x0002
        /*001a*/ 	.short	0x0064
        /*001c*/ 	.short	0x0082
	.zero		2


//--------------------- .nv.info                  --------------------------
	.section	.nv.info,"",@"SHT_CUDA_INFO"
	.align	4


	//----- nvinfo : EIATTR_REGCOUNT
	.align		4
        /*0000*/ 	.byte	0x04, 0x2f
        /*0002*/ 	.short	(.L_1 - .L_0)
	.align		4
.L_0:
        /*0004*/ 	.word	index@(_Z14kernel_add_onePfi)
        /*0008*/ 	.word	0x0000000a


	//----- nvinfo : EIATTR_FRAME_SIZE
	.align		4
.L_1:
        /*000c*/ 	.byte	0x04, 0x11
        /*000e*/ 	.short	(.L_3 - .L_2)
	.align		4
.L_2:
        /*0010*/ 	.word	index@(_Z14kernel_add_onePfi)
        /*0014*/ 	.word	0x00000000


	//----- nvinfo : EIATTR_MIN_STACK_SIZE
	.align		4
.L_3:
        /*0018*/ 	.byte	0x04, 0x12
        /*001a*/ 	.short	(.L_5 - .L_4)
	.align		4
.L_4:
        /*001c*/ 	.word	index@(_Z14kernel_add_onePfi)
        /*0020*/ 	.word	0x00000000
.L_5:


//--------------------- .nv.compat                --------------------------
	.section	.nv.compat,"",@"SHT_CUDA_COMPAT_INFO"
	.align	4
        /*0000*/ 	.byte	0x02, 0x09, 0x00, 0x00, 0x02, 0x02, 0x01, 0x00, 0x02, 0x05, 0x05, 0x00, 0x03, 0x07, 0x01, 0x01
        /*0010*/ 	.byte	0x02, 0x03, 0x00, 0x00, 0x02, 0x06, 0x01, 0x00, 0x04, 0x0b, 0x08, 0x00, 0x09, 0x00, 0x00, 0x00
        /*0020*/ 	.byte	0x00, 0x00, 0x00, 0x00


//--------------------- .nv.info._Z14kernel_add_onePfi --------------------------
	.section	.nv.info._Z14kernel_add_onePfi,"",@"SHT_CUDA_INFO"
	.sectionflags	@""
	.align	4


	//----- nvinfo : EIATTR_CUDA_API_VERSION
	.align		4
        /*0000*/ 	.byte	0x04, 0x37
        /*0002*/ 	.short	(.L_7 - .L_6)
.L_6:
        /*0004*/ 	.word	0x00000082


	//----- nvinfo : EIATTR_KPARAM_INFO
	.align		4
.L_7:
        /*0008*/ 	.byte	0x04, 0x17
        /*000a*/ 	.short	(.L_9 - .L_8)
.L_8:
        /*000c*/ 	.word	0x00000000
        /*0010*/ 	.short	0x0001
        /*0012*/ 	.short	0x0008
        /*0014*/ 	.byte	0x00, 0xf0, 0x11, 0x00


	//----- nvinfo : EIATTR_KPARAM_INFO
	.align		4
.L_9:
        /*0018*/ 	.byte	0x04, 0x17
        /*001a*/ 	.short	(.L_11 - .L_10)
.L_10:
        /*001c*/ 	.word	0x00000000
        /*0020*/ 	.short	0x0000
        /*0022*/ 	.short	0x0000
        /*0024*/ 	.byte	0x00, 0xf5, 0x21, 0x00


	//----- nvinfo : EIATTR_SPARSE_MMA_MASK
	.align		4
.L_11:
        /*0028*/ 	.byte	0x03, 0x50
        /*002a*/ 	.short	0x0000


	//----- nvinfo : EIATTR_MAXREG_COUNT
	.align		4
        /*002c*/ 	.byte	0x03, 0x1b
        /*002e*/ 	.short	0x00ff


	//----- nvinfo : EIATTR_MERCURY_ISA_VERSION
	.align		4
        /*0030*/ 	.byte	0x03, 0x5f
        /*0032*/ 	.short	0x0101


	//----- nvinfo : EIATTR_VRC_CTA_INIT_COUNT
	.align		4
        /*0034*/ 	.byte	0x02, 0x4a
	.zero		1
	.zero		1


	//----- nvinfo : EIATTR_EXIT_INSTR_OFFSETS
	.align		4
        /*0038*/ 	.byte	0x04, 0x1c
        /*003a*/ 	.short	(.L_13 - .L_12)


	//   ....[0]....
.L_12:
        /*003c*/ 	.word	0x00000070


	//   ....[1]....
        /*0040*/ 	.word	0x00000130


	//----- nvinfo : EIATTR_CRS_STACK_SIZE
	.align		4
.L_13:
        /*0044*/ 	.byte	0x04, 0x1e
        /*0046*/ 	.short	(.L_15 - .L_14)
.L_14:
        /*0048*/ 	.word	0x00000000


	//----- nvinfo : EIATTR_CBANK_PARAM_SIZE
	.align		4
.L_15:
        /*004c*/ 	.byte	0x03, 0x19
        /*004e*/ 	.short	0x000c


	//----- nvinfo : EIATTR_PARAM_CBANK
	.align		4
        /*0050*/ 	.byte	0x04, 0x0a
        /*0052*/ 	.short	(.L_17 - .L_16)
	.align		4
.L_16:
        /*0054*/ 	.word	index@(.nv.constant0._Z14kernel_add_onePfi)
        /*0058*/ 	.short	0x0380
        /*005a*/ 	.short	0x000c


	//----- nvinfo : EIATTR_SW_WAR
	.align		4
.L_17:
        /*005c*/ 	.byte	0x04, 0x36
        /*005e*/ 	.short	(.L_19 - .L_18)
.L_18:
        /*0060*/ 	.word	0x00000008
.L_19:


//--------------------- .nv.callgraph             --------------------------
	.section	.nv.callgraph,"",@"SHT_CUDA_CALLGRAPH"
	.align	4
	.sectionentsize	8
	.align		4
        /*0000*/ 	.word	0x00000000
	.align		4
        /*0004*/ 	.word	0xffffffff
	.align		4
        /*0008*/ 	.word	0x00000000
	.align		4
        /*000c*/ 	.word	0xfffffffe
	.align		4
        /*0010*/ 	.word	0x00000000
	.align		4
        /*0014*/ 	.word	0xfffffffd
	.align		4
        /*0018*/ 	.word	0x00000000
	.align		4
        /*001c*/ 	.word	0xfffffffc


//--------------------- .text._Z14kernel_add_onePfi --------------------------
	.section	.text._Z14kernel_add_onePfi,"ax",@progbits
	.align	128
        .global         _Z14kernel_add_onePfi
        .type           _Z14kernel_add_onePfi,@function
        .size           _Z14kernel_add_onePfi,(.L_x_2 - _Z14kernel_add_onePfi)
        .other          _Z14kernel_add_onePfi,@"STO_CUDA_ENTRY STV_DEFAULT"
_Z14kernel_add_onePfi:
.text._Z14kernel_add_onePfi:
[----:B------:R-:W-:Y:S01]  /*0000*/  LDC R1, c[0x0][0x37c] ;  /* 0x0000df00ff017b82 */ /* 0x000fe20000000800 */
[----:B------:R-:W0:Y:S01]  /*0010*/  S2R R0, SR_TID.X ;  /* 0x0000000000007919 */ /* 0x000e220000002100 */
[----:B------:R-:W0:Y:S01]  /*0020*/  LDCU UR4, c[0x0][0x360] ;  /* 0x00006c00ff0477ac */ /* 0x000e220008000800 */
[----:B------:R-:W0:Y:S01]  /*0030*/  S2R R3, SR_CTAID.X ;  /* 0x0000000000037919 */ /* 0x000e220000002500 */
[----:B------:R-:W1:Y:S01]  /*0040*/  LDCU UR8, c[0x0][0x388] ;  /* 0x00007100ff0877ac */ /* 0x000e620008000800 */
[----:B0-----:R-:W-:-:S05]  /*0050*/  IMAD R0, R3, UR4, R0 ;  /* 0x0000000403007c24 */ /* 0x001fca000f8e0200 */
[----:B-1----:R-:W-:-:S13]  /*0060*/  ISETP.GE.AND P0, PT, R0, UR8, PT ;  /* 0x0000000800007c0c */ /* 0x002fda000bf06270 */
[----:B------:R-:W-:Y:S05]  /*0070*/  @P0 EXIT ;  /* 0x000000000000094d */ /* 0x000fea0003800000 */
[----:B------:R-:W0:Y:S01]  /*0080*/  LDC.64 R4, c[0x0][0x380] ;  /* 0x0000e000ff047b82 */ /* 0x000e220000000a00 */
[----:B------:R-:W1:Y:S01]  /*0090*/  LDCU UR5, c[0x0][0x370] ;  /* 0x00006e00ff0577ac */ /* 0x000e620008000800 */
[----:B------:R-:W2:Y:S01]  /*00a0*/  LDCU.64 UR6, c[0x0][0x358] ;  /* 0x00006b00ff0677ac */ /* 0x000ea20008000a00 */
[----:B-1----:R-:W-:-:S12]  /*00b0*/  UIMAD UR4, UR4, UR5, URZ ;  /* 0x00000005040472a4 */ /* 0x002fd8000f8e02ff */
.L_x_0:
[----:B01----:R-:W-:-:S05]  /*00c0*/  IMAD.WIDE R2, R0, 0x4, R4 ;  /* 0x0000000400027825 */ /* 0x003fca00078e0204 */
[----:B--2---:R-:W2:Y:S01]  /*00d0*/  LDG.E R6, desc[UR6][R2.64] ;  /* 0x0000000602067981 */ /* 0x004ea2000c1e1900 */
[----:B------:R-:W-:-:S04]  /*00e0*/  IADD3 R0, PT, PT, R0, UR4, RZ ;  /* 0x0000000400007c10 */ /* 0x000fc8000fffe0ff */
[----:B------:R-:W-:Y:S01]  /*00f0*/  ISETP.GE.AND P0, PT, R0, UR8, PT ;  /* 0x0000000800007c0c */ /* 0x000fe2000bf06270 */
[----:B--2---:R-:W-:-:S05]  /*0100*/  FADD R7, R6, 1 ;  /* 0x3f80000006077421 */ /* 0x004fca0000000000 */
[----:B------:R1:W-:Y:S07]  /*0110*/  STG.E desc[UR6][R2.64], R7 ;  /* 0x0000000702007986 */ /* 0x0003ee000c101906 */
[----:B------:R-:W-:Y:S05]  /*0120*/  @!P0 BRA `(.L_x_0) ;  /* 0xfffffffc00e48947 */ /* 0x000fea000383ffff */
[----:B------:R-:W-:Y:S05]  /*0130*/  EXIT ;  /* 0x000000000000794d */ /* 0x000fea0003800000 */
.L_x_1:
[----:B------:R-:W-:-:S00]  /*0140*/  BRA `(.L_x_1) ;  /* 0xfffffffc00fc7947 */ /* 0x000fc0000383ffff */
[----:B------:R-:W-:-:S00]  /*0150*/  NOP ;  /* 0x0000000000007918 */ /* 0x000fc00000000000 */
        /* <DEDUP_REMOVED lines=10> */
.L_x_2:


//--------------------- .nv.shared.reserved.0     --------------------------
	.section	.nv.shared.reserved.0,"aw",@nobits
	.weak		__nv_reservedSMEM_offset_0_alias
	.size		__nv_reservedSMEM_offset_0_alias, 0, 64
	.other		__nv_reservedSMEM_offset_0_alias,@"STO_CUDA_RESERVED_SHARED STV_DEFAULT"
__nv_reservedSMEM_offset_0_alias:
	.zero		0
	.zero		64


//--------------------- .nv.constant0._Z14kernel_add_onePfi --------------------------
	.section	.nv.constant0._Z14kernel_add_onePfi,"a",@progbits
	.sectionflags	@""
	.align	4
.nv.constant0._Z14kernel_add_onePfi:
	.zero		908


//--------------------- SYMBOLS --------------------------

	.type		.nv.reservedSmem.offset0,@object
	.size		.nv.reservedSmem.offset0,0x4
